//
// Generated by NVIDIA NVVM Compiler
//
// Compiler Build ID: CL-36424714
// Cuda compilation tools, release 13.0, V13.0.88
// Based on NVVM 20.0.0
//

.version 9.0
.target sm_100
.address_size 64

	// .globl	_Z6vecAddPiS_S_

.visible .entry _Z6vecAddPiS_S_(
	.param .u64 .ptr .align 1 _Z6vecAddPiS_S__param_0,
	.param .u64 .ptr .align 1 _Z6vecAddPiS_S__param_1,
	.param .u64 .ptr .align 1 _Z6vecAddPiS_S__param_2
)
{
	.reg .pred 	%p<2>;
	.reg .b32 	%r<5>;
	.reg .b64 	%rd<11>;

	ld.param.u64 	%rd1, [_Z6vecAddPiS_S__param_0];
	ld.param.u64 	%rd2, [_Z6vecAddPiS_S__param_1];
	ld.param.u64 	%rd3, [_Z6vecAddPiS_S__param_2];
	mov.u32 	%r1, %tid.x;
	setp.gt.u32 	%p1, %r1, 127;
	@%p1 bra 	$L__BB0_2;
	cvta.to.global.u64 	%rd4, %rd1;
	cvta.to.global.u64 	%rd5, %rd2;
	cvta.to.global.u64 	%rd6, %rd3;
	mul.wide.u32 	%rd7, %r1, 4;
	add.s64 	%rd8, %rd4, %rd7;
	ld.global.u32 	%r2, [%rd8];
	add.s64 	%rd9, %rd5, %rd7;
	ld.global.u32 	%r3, [%rd9];
	add.s32 	%r4, %r3, %r2;
	add.s64 	%rd10, %rd6, %rd7;
	st.global.u32 	[%rd10], %r4;
$L__BB0_2:
	ret;

}


// ===== COMPILED SASS (sm_100) =====

	.target	sm_100

	.elftype	@"ET_EXEC"


//--------------------- .note.nv.tkinfo           --------------------------
	.section	.note.nv.tkinfo,"",@"SHT_NOTE"
	.sectionflags	@"SHF_NOTE_NV_TKINFO"
	.tkinfo
        /*0018*/ 	.word	0x00000002
        /*0030*/ 	.string	""
        /*0030*/ 	.string	"ptxas"
        /*0030*/ 	.string	"Cuda compilation tools, release 13.0, V13.0.88"
        /*0030*/ 	.string	"Build cuda_13.0.r13.0/compiler.36424714_0"
        /*0030*/ 	.string	"-arch sm_100 -m 64 "



//--------------------- .note.nv.cuinfo           --------------------------
	.section	.note.nv.cuinfo,"",@"SHT_NOTE"
	.sectionflags	@"SHF_NOTE_NV_CUINFO"
        /*0018*/ 	.short	0x0002
        /*001a*/ 	.short	0x0064
        /*001c*/ 	.short	0x0082
	.zero		2


//--------------------- .nv.info                  --------------------------
	.section	.nv.info,"",@"SHT_CUDA_INFO"
	.align	4


	//----- nvinfo : EIATTR_REGCOUNT
	.align		4
        /*0000*/ 	.byte	0x04, 0x2f
        /*0002*/ 	.short	(.L_1 - .L_0)
	.align		4
.L_0:
        /*0004*/ 	.word	index@(_Z6vecAddPiS_S_)
        /*0008*/ 	.word	0x0000000c


	//----- nvinfo : EIATTR_FRAME_SIZE
	.align		4
.L_1:
        /*000c*/ 	.byte	0x04, 0x11
        /*000e*/ 	.short	(.L_3 - .L_2)
	.align		4
.L_2:
        /*0010*/ 	.word	index@(_Z6vecAddPiS_S_)
        /*0014*/ 	.word	0x00000000


	//----- nvinfo : EIATTR_MIN_STACK_SIZE
	.align		4
.L_3:
        /*0018*/ 	.byte	0x04, 0x12
        /*001a*/ 	.short	(.L_5 - .L_4)
	.align		4
.L_4:
        /*001c*/ 	.word	index@(_Z6vecAddPiS_S_)
        /*0020*/ 	.word	0x00000000
.L_5:


//--------------------- .nv.compat                --------------------------
	.section	.nv.compat,"",@"SHT_CUDA_COMPAT_INFO"
	.align	4
        /*0000*/ 	.byte	0x02, 0x09, 0x00, 0x00, 0x02, 0x02, 0x01, 0x00, 0x02, 0x05, 0x05, 0x00, 0x03, 0x07, 0x01, 0x01
        /*0010*/ 	.byte	0x02, 0x03, 0x00, 0x00, 0x02, 0x06, 0x01, 0x00, 0x04, 0x0b, 0x08, 0x00, 0x09, 0x00, 0x00, 0x00
        /*0020*/ 	.byte	0x00, 0x00, 0x00, 0x00


//--------------------- .nv.info._Z6vecAddPiS_S_  --------------------------
	.section	.nv.info._Z6vecAddPiS_S_,"",@"SHT_CUDA_INFO"
	.sectionflags	@""
	.align	4


	//----- nvinfo : EIATTR_CUDA_API_VERSION
	.align		4
        /*0000*/ 	.byte	0x04, 0x37
        /*0002*/ 	.short	(.L_7 - .L_6)
.L_6:
        /*0004*/ 	.word	0x00000082


	//----- nvinfo : EIATTR_KPARAM_INFO
	.align		4
.L_7:
        /*0008*/ 	.byte	0x04, 0x17
        /*000a*/ 	.short	(.L_9 - .L_8)
.L_8:
        /*000c*/ 	.word	0x00000000
        /*0010*/ 	.short	0x0002
        /*0012*/ 	.short	0x0010
        /*0014*/ 	.byte	0x00, 0xf5, 0x21, 0x00


	//----- nvinfo : EIATTR_KPARAM_INFO
	.align		4
.L_9:
        /*0018*/ 	.byte	0x04, 0x17
        /*001a*/ 	.short	(.L_11 - .L_10)
.L_10:
        /*001c*/ 	.word	0x00000000
        /*0020*/ 	.short	0x0001
        /*0022*/ 	.short	0x0008
        /*0024*/ 	.byte	0x00, 0xf5, 0x21, 0x00


	//----- nvinfo : EIATTR_KPARAM_INFO
	.align		4
.L_11:
        /*0028*/ 	.byte	0x04, 0x17
        /*002a*/ 	.short	(.L_13 - .L_12)
.L_12:
        /*002c*/ 	.word	0x00000000
        /*0030*/ 	.short	0x0000
        /*0032*/ 	.short	0x0000
        /*0034*/ 	.byte	0x00, 0xf5, 0x21, 0x00


	//----- nvinfo : EIATTR_SPARSE_MMA_MASK
	.align		4
.L_13:
        /*0038*/ 	.byte	0x03, 0x50
        /*003a*/ 	.short	0x0000


	//----- nvinfo : EIATTR_MAXREG_COUNT
	.align		4
        /*003c*/ 	.byte	0x03, 0x1b
        /*003e*/ 	.short	0x00ff


	//----- nvinfo : EIATTR_MERCURY_ISA_VERSION
	.align		4
        /*0040*/ 	.byte	0x03, 0x5f
        /*0042*/ 	.short	0x0101


	//----- nvinfo : EIATTR_VRC_CTA_INIT_COUNT
	.align		4
        /*0044*/ 	.byte	0x02, 0x4a
	.zero		1
	.zero		1


	//----- nvinfo : EIATTR_EXIT_INSTR_OFFSETS
	.align		4
        /*0048*/ 	.byte	0x04, 0x1c
        /*004a*/ 	.short	(.L_15 - .L_14)


	//   ....[0]....
.L_14:
        /*004c*/ 	.word	0x00000030


	//   ....[1]....
        /*0050*/ 	.word	0x000000f0


	//----- nvinfo : EIATTR_CBANK_PARAM_SIZE
	.align		4
.L_15:
        /*0054*/ 	.byte	0x03, 0x19
        /*0056*/ 	.short	0x0018


	//----- nvinfo : EIATTR_PARAM_CBANK
	.align		4
        /*0058*/ 	.byte	0x04, 0x0a
        /*005a*/ 	.short	(.L_17 - .L_16)
	.align		4
.L_16:
        /*005c*/ 	.word	index@(.nv.constant0._Z6vecAddPiS_S_)
        /*0060*/ 	.short	0x0380
        /*0062*/ 	.short	0x0018


	//----- nvinfo : EIATTR_SW_WAR
	.align		4
.L_17:
        /*0064*/ 	.byte	0x04, 0x36
        /*0066*/ 	.short	(.L_19 - .L_18)
.L_18:
        /*0068*/ 	.word	0x00000008
.L_19:


//--------------------- .nv.callgraph             --------------------------
	.section	.nv.callgraph,"",@"SHT_CUDA_CALLGRAPH"
	.align	4
	.sectionentsize	8
	.align		4
        /*0000*/ 	.word	0x00000000
	.align		4
        /*0004*/ 	.word	0xffffffff
	.align		4
        /*0008*/ 	.word	0x00000000
	.align		4
        /*000c*/ 	.word	0xfffffffe
	.align		4
        /*0010*/ 	.word	0x00000000
	.align		4
        /*0014*/ 	.word	0xfffffffd
	.align		4
        /*0018*/ 	.word	0x00000000
	.align		4
        /*001c*/ 	.word	0xfffffffc


//--------------------- .text._Z6vecAddPiS_S_     --------------------------
	.section	.text._Z6vecAddPiS_S_,"ax",@progbits
	.align	128
        .global         _Z6vecAddPiS_S_
        .type           _Z6vecAddPiS_S_,@function
        .size           _Z6vecAddPiS_S_,(.L_x_1 - _Z6vecAddPiS_S_)
        .other          _Z6vecAddPiS_S_,@"STO_CUDA_ENTRY STV_DEFAULT"
_Z6vecAddPiS_S_:
.text._Z6vecAddPiS_S_:
[----:B------:R-:W-:Y:S01]  /*0000*/  LDC R1, c[0x0][0x37c] ;  /* 0x0000df00ff017b82 */ /* 0x000fe20000000800 */
[----:B------:R-:W0:Y:S02]  /*0010*/  S2R R9, SR_TID.X ;  /* 0x0000000000097919 */ /* 0x000e240000002100 */
[----:B0-----:R-:W-:-:S13]  /*0020*/  ISETP.GT.U32.AND P0, PT, R9, 0x7f, PT ;  /* 0x0000007f0900780c */ /* 0x001fda0003f04070 */
[----:B------:R-:W-:Y:S05]  /*0030*/  @P0 EXIT ;  /* 0x000000000000094d */ /* 0x000fea0003800000 */
[----:B------:R-:W0:Y:S01]  /*0040*/  LDC.64 R2, c[0x0][0x380] ;  /* 0x0000e000ff027b82 */ /* 0x000e220000000a00 */
[----:B------:R-:W1:Y:S07]  /*0050*/  LDCU.64 UR4, c[0x0][0x358] ;  /* 0x00006b00ff0477ac */ /* 0x000e6e0008000a00 */
[----:B------:R-:W2:Y:S08]  /*0060*/  LDC.64 R4, c[0x0][0x388] ;  /* 0x0000e200ff047b82 */ /* 0x000eb00000000a00 */
[----:B------:R-:W3:Y:S01]  /*0070*/  LDC.64 R6, c[0x0][0x390] ;  /* 0x0000e400ff067b82 */ /* 0x000ee20000000a00 */
[----:B0-----:R-:W-:-:S06]  /*0080*/  IMAD.WIDE.U32 R2, R9, 0x4, R2 ;  /* 0x0000000409027825 */ /* 0x001fcc00078e0002 */
[----:B-1----:R-:W4:Y:S01]  /*0090*/  LDG.E R2, desc[UR4][R2.64] ;  /* 0x0000000402027981 */ /* 0x002f22000c1e1900 */
[----:B--2---:R-:W-:-:S06]  /*00a0*/  IMAD.WIDE.U32 R4, R9, 0x4, R4 ;  /* 0x0000000409047825 */ /* 0x004fcc00078e0004 */
[----:B------:R-:W4:Y:S01]  /*00b0*/  LDG.E R5, desc[UR4][R4.64] ;  /* 0x0000000404057981 */ /* 0x000f22000c1e1900 */
[----:B---3--:R-:W-:Y:S01]  /*00c0*/  IMAD.WIDE.U32 R6, R9, 0x4, R6 ;  /* 0x0000000409067825 */ /* 0x008fe200078e0006 */
[----:B----4-:R-:W-:-:S05]  /*00d0*/  IADD3 R9, PT, PT, R2, R5, RZ ;  /* 0x0000000502097210 */ /* 0x010fca0007ffe0ff */
[----:B------:R-:W-:Y:S01]  /*00e0*/  STG.E desc[UR4][R6.64], R9 ;  /* 0x0000000906007986 */ /* 0x000fe2000c101904 */
[----:B------:R-:W-:Y:S05]  /*00f0*/  EXIT ;  /* 0x000000000000794d */ /* 0x000fea0003800000 */
.L_x_0:
[----:B------:R-:W-:-:S00]  /*0100*/  BRA `(.L_x_0) ;  /* 0xfffffffc00fc7947 */ /* 0x000fc0000383ffff */
[----:B------:R-:W-:-:S00]  /*0110*/  NOP ;  /* 0x0000000000007918 */ /* 0x000fc00000000000 */
        /* <DEDUP_REMOVED lines=14> */
.L_x_1:


//--------------------- .nv.shared.reserved.0     --------------------------
	.section	.nv.shared.reserved.0,"aw",@nobits
	.weak		__nv_reservedSMEM_offset_0_alias
	.size		__nv_reservedSMEM_offset_0_alias, 0, 64
	.other		__nv_reservedSMEM_offset_0_alias,@"STO_CUDA_RESERVED_SHARED STV_DEFAULT"
__nv_reservedSMEM_offset_0_alias:
	.zero		0
	.zero		64


//--------------------- .nv.constant0._Z6vecAddPiS_S_ --------------------------
	.section	.nv.constant0._Z6vecAddPiS_S_,"a",@progbits
	.sectionflags	@""
	.align	4
.nv.constant0._Z6vecAddPiS_S_:
	.zero		920


//--------------------- SYMBOLS --------------------------

	.type		.nv.reservedSmem.offset0,@object
	.size		.nv.reservedSmem.offset0,0x4
